//
// Generated by NVIDIA NVVM Compiler
//
// Compiler Build ID: CL-36424714
// Cuda compilation tools, release 13.0, V13.0.88
// Based on NVVM 20.0.0
//

.version 9.0
.target sm_100
.address_size 64

	// .globl	_Z15naive_transposePKfPfii
// _ZZ25optimized_tiled_transposePKfPfiiE4tile has been demoted

.visible .entry _Z15naive_transposePKfPfii(
	.param .u64 .ptr .align 1 _Z15naive_transposePKfPfii_param_0,
	.param .u64 .ptr .align 1 _Z15naive_transposePKfPfii_param_1,
	.param .u32 _Z15naive_transposePKfPfii_param_2,
	.param .u32 _Z15naive_transposePKfPfii_param_3
)
{
	.reg .pred 	%p<4>;
	.reg .b32 	%r<13>;
	.reg .b32 	%f<2>;
	.reg .b64 	%rd<9>;

	ld.param.u64 	%rd1, [_Z15naive_transposePKfPfii_param_0];
	ld.param.u64 	%rd2, [_Z15naive_transposePKfPfii_param_1];
	ld.param.u32 	%r3, [_Z15naive_transposePKfPfii_param_2];
	ld.param.u32 	%r4, [_Z15naive_transposePKfPfii_param_3];
	mov.u32 	%r5, %tid.y;
	mov.u32 	%r6, %ntid.y;
	mov.u32 	%r7, %ctaid.y;
	mad.lo.s32 	%r1, %r6, %r7, %r5;
	mov.u32 	%r8, %tid.x;
	mov.u32 	%r9, %ntid.x;
	mov.u32 	%r10, %ctaid.x;
	mad.lo.s32 	%r2, %r9, %r10, %r8;
	setp.ge.s32 	%p1, %r1, %r3;
	setp.ge.s32 	%p2, %r2, %r4;
	or.pred  	%p3, %p1, %p2;
	@%p3 bra 	$L__BB0_2;
	cvta.to.global.u64 	%rd3, %rd1;
	cvta.to.global.u64 	%rd4, %rd2;
	mad.lo.s32 	%r11, %r4, %r1, %r2;
	mul.wide.s32 	%rd5, %r11, 4;
	add.s64 	%rd6, %rd3, %rd5;
	ld.global.nc.f32 	%f1, [%rd6];
	mad.lo.s32 	%r12, %r3, %r2, %r1;
	mul.wide.s32 	%rd7, %r12, 4;
	add.s64 	%rd8, %rd4, %rd7;
	st.global.f32 	[%rd8], %f1;
$L__BB0_2:
	ret;

}
	// .globl	_Z25optimized_tiled_transposePKfPfii
.visible .entry _Z25optimized_tiled_transposePKfPfii(
	.param .u64 .ptr .align 1 _Z25optimized_tiled_transposePKfPfii_param_0,
	.param .u64 .ptr .align 1 _Z25optimized_tiled_transposePKfPfii_param_1,
	.param .u32 _Z25optimized_tiled_transposePKfPfii_param_2,
	.param .u32 _Z25optimized_tiled_transposePKfPfii_param_3
)
{
	.reg .pred 	%p<7>;
	.reg .b32 	%r<24>;
	.reg .b32 	%f<3>;
	.reg .b64 	%rd<9>;
	// demoted variable
	.shared .align 4 .b8 _ZZ25optimized_tiled_transposePKfPfiiE4tile[4224];
	ld.param.u64 	%rd1, [_Z25optimized_tiled_transposePKfPfii_param_0];
	ld.param.u64 	%rd2, [_Z25optimized_tiled_transposePKfPfii_param_1];
	ld.param.u32 	%r9, [_Z25optimized_tiled_transposePKfPfii_param_2];
	ld.param.u32 	%r10, [_Z25optimized_tiled_transposePKfPfii_param_3];
	mov.u32 	%r11, %ctaid.x;
	shl.b32 	%r1, %r11, 5;
	mov.u32 	%r2, %tid.x;
	add.s32 	%r3, %r1, %r2;
	mov.u32 	%r12, %ctaid.y;
	shl.b32 	%r4, %r12, 5;
	mov.u32 	%r5, %tid.y;
	add.s32 	%r6, %r4, %r5;
	setp.ge.s32 	%p1, %r6, %r9;
	setp.ge.s32 	%p2, %r3, %r10;
	or.pred  	%p3, %p1, %p2;
	@%p3 bra 	$L__BB1_2;
	cvta.to.global.u64 	%rd3, %rd1;
	mad.lo.s32 	%r13, %r10, %r6, %r3;
	mul.wide.s32 	%rd4, %r13, 4;
	add.s64 	%rd5, %rd3, %rd4;
	ld.global.nc.f32 	%f1, [%rd5];
	mov.u32 	%r14, _ZZ25optimized_tiled_transposePKfPfiiE4tile;
	mad.lo.s32 	%r15, %r5, 132, %r14;
	shl.b32 	%r16, %r2, 2;
	add.s32 	%r17, %r15, %r16;
	st.shared.f32 	[%r17], %f1;
$L__BB1_2:
	bar.sync 	0;
	add.s32 	%r18, %r4, %r2;
	add.s32 	%r8, %r1, %r5;
	setp.ge.s32 	%p4, %r8, %r10;
	setp.ge.s32 	%p5, %r18, %r9;
	or.pred  	%p6, %p4, %p5;
	@%p6 bra 	$L__BB1_4;
	mov.u32 	%r19, _ZZ25optimized_tiled_transposePKfPfiiE4tile;
	mad.lo.s32 	%r20, %r2, 132, %r19;
	shl.b32 	%r21, %r5, 2;
	add.s32 	%r22, %r20, %r21;
	ld.shared.f32 	%f2, [%r22];
	mad.lo.s32 	%r23, %r9, %r8, %r18;
	cvta.to.global.u64 	%rd6, %rd2;
	mul.wide.s32 	%rd7, %r23, 4;
	add.s64 	%rd8, %rd6, %rd7;
	st.global.f32 	[%rd8], %f2;
$L__BB1_4:
	ret;

}


// ===== COMPILED SASS (sm_100) =====

	.target	sm_100

	.elftype	@"ET_EXEC"


//--------------------- .note.nv.tkinfo           --------------------------
	.section	.note.nv.tkinfo,"",@"SHT_NOTE"
	.sectionflags	@"SHF_NOTE_NV_TKINFO"
	.tkinfo
        /*0018*/ 	.word	0x00000002
        /*0030*/ 	.string	""
        /*0030*/ 	.string	"ptxas"
        /*0030*/ 	.string	"Cuda compilation tools, release 13.0, V13.0.88"
        /*0030*/ 	.string	"Build cuda_13.0.r13.0/compiler.36424714_0"
        /*0030*/ 	.string	"-arch sm_100 -m 64 "



//--------------------- .note.nv.cuinfo           --------------------------
	.section	.note.nv.cuinfo,"",@"SHT_NOTE"
	.sectionflags	@"SHF_NOTE_NV_CUINFO"
        /*0018*/ 	.short	0x0002
        /*001a*/ 	.short	0x0064
        /*001c*/ 	.short	0x0082
	.zero		2


//--------------------- .nv.info                  --------------------------
	.section	.nv.info,"",@"SHT_CUDA_INFO"
	.align	4


	//----- nvinfo : EIATTR_REGCOUNT
	.align		4
        /*0000*/ 	.byte	0x04, 0x2f
        /*0002*/ 	.short	(.L_1 - .L_0)
	.align		4
.L_0:
        /*0004*/ 	.word	index@(_Z15naive_transposePKfPfii)
        /*0008*/ 	.word	0x0000000a


	//----- nvinfo : EIATTR_FRAME_SIZE
	.align		4
.L_1:
        /*000c*/ 	.byte	0x04, 0x11
        /*000e*/ 	.short	(.L_3 - .L_2)
	.align		4
.L_2:
        /*0010*/ 	.word	index@(_Z15naive_transposePKfPfii)
        /*0014*/ 	.word	0x00000000


	//----- nvinfo : EIATTR_REGCOUNT
	.align		4
.L_3:
        /*0018*/ 	.byte	0x04, 0x2f
        /*001a*/ 	.short	(.L_5 - .L_4)
	.align		4
.L_4:
        /*001c*/ 	.word	index@(_Z25optimized_tiled_transposePKfPfii)
        /*0020*/ 	.word	0x0000000c


	//----- nvinfo : EIATTR_FRAME_SIZE
	.align		4
.L_5:
        /*0024*/ 	.byte	0x04, 0x11
        /*0026*/ 	.short	(.L_7 - .L_6)
	.align		4
.L_6:
        /*0028*/ 	.word	index@(_Z25optimized_tiled_transposePKfPfii)
        /*002c*/ 	.word	0x00000000


	//----- nvinfo : EIATTR_MIN_STACK_SIZE
	.align		4
.L_7:
        /*0030*/ 	.byte	0x04, 0x12
        /*0032*/ 	.short	(.L_9 - .L_8)
	.align		4
.L_8:
        /*0034*/ 	.word	index@(_Z25optimized_tiled_transposePKfPfii)
        /*0038*/ 	.word	0x00000000


	//----- nvinfo : EIATTR_MIN_STACK_SIZE
	.align		4
.L_9:
        /*003c*/ 	.byte	0x04, 0x12
        /*003e*/ 	.short	(.L_11 - .L_10)
	.align		4
.L_10:
        /*0040*/ 	.word	index@(_Z15naive_transposePKfPfii)
        /*0044*/ 	.word	0x00000000
.L_11:


//--------------------- .nv.compat                --------------------------
	.section	.nv.compat,"",@"SHT_CUDA_COMPAT_INFO"
	.align	4
        /*0000*/ 	.byte	0x02, 0x09, 0x00, 0x00, 0x02, 0x02, 0x01, 0x00, 0x02, 0x05, 0x05, 0x00, 0x03, 0x07, 0x01, 0x01
        /*0010*/ 	.byte	0x02, 0x03, 0x00, 0x00, 0x02, 0x06, 0x01, 0x00, 0x04, 0x0b, 0x08, 0x00, 0x09, 0x00, 0x00, 0x00
        /*0020*/ 	.byte	0x00, 0x00, 0x00, 0x00


//--------------------- .nv.info._Z25optimized_tiled_transposePKfPfii --------------------------
	.section	.nv.info._Z25optimized_tiled_transposePKfPfii,"",@"SHT_CUDA_INFO"
	.sectionflags	@""
	.align	4


	//----- nvinfo : EIATTR_CUDA_API_VERSION
	.align		4
        /*0000*/ 	.byte	0x04, 0x37
        /*0002*/ 	.short	(.L_13 - .L_12)
.L_12:
        /*0004*/ 	.word	0x00000082


	//----- nvinfo : EIATTR_KPARAM_INFO
	.align		4
.L_13:
        /*0008*/ 	.byte	0x04, 0x17
        /*000a*/ 	.short	(.L_15 - .L_14)
.L_14:
        /*000c*/ 	.word	0x00000000
        /*0010*/ 	.short	0x0003
        /*0012*/ 	.short	0x0014
        /*0014*/ 	.byte	0x00, 0xf0, 0x11, 0x00


	//----- nvinfo : EIATTR_KPARAM_INFO
	.align		4
.L_15:
        /*0018*/ 	.byte	0x04, 0x17
        /*001a*/ 	.short	(.L_17 - .L_16)
.L_16:
        /*001c*/ 	.word	0x00000000
        /*0020*/ 	.short	0x0002
        /*0022*/ 	.short	0x0010
        /*0024*/ 	.byte	0x00, 0xf0, 0x11, 0x00


	//----- nvinfo : EIATTR_KPARAM_INFO
	.align		4
.L_17:
        /*0028*/ 	.byte	0x04, 0x17
        /*002a*/ 	.short	(.L_19 - .L_18)
.L_18:
        /*002c*/ 	.word	0x00000000
        /*0030*/ 	.short	0x0001
        /*0032*/ 	.short	0x0008
        /*0034*/ 	.byte	0x00, 0xf5, 0x21, 0x00


	//----- nvinfo : EIATTR_KPARAM_INFO
	.align		4
.L_19:
        /*0038*/ 	.byte	0x04, 0x17
        /*003a*/ 	.short	(.L_21 - .L_20)
.L_20:
        /*003c*/ 	.word	0x00000000
        /*0040*/ 	.short	0x0000
        /*0042*/ 	.short	0x0000
        /*0044*/ 	.byte	0x00, 0xf5, 0x21, 0x00


	//----- nvinfo : EIATTR_SPARSE_MMA_MASK
	.align		4
.L_21:
        /*0048*/ 	.byte	0x03, 0x50
        /*004a*/ 	.short	0x0000


	//----- nvinfo : EIATTR_MAXREG_COUNT
	.align		4
        /*004c*/ 	.byte	0x03, 0x1b
        /*004e*/ 	.short	0x00ff


	//----- nvinfo : EIATTR_NUM_BARRIERS
	.align		4
        /*0050*/ 	.byte	0x02, 0x4c
        /*0052*/ 	.byte	0x01
	.zero		1


	//----- nvinfo : EIATTR_MERCURY_ISA_VERSION
	.align		4
        /*0054*/ 	.byte	0x03, 0x5f
        /*0056*/ 	.short	0x0101


	//----- nvinfo : EIATTR_VRC_CTA_INIT_COUNT
	.align		4
        /*0058*/ 	.byte	0x02, 0x4a
	.zero		1
	.zero		1


	//----- nvinfo : EIATTR_EXIT_INSTR_OFFSETS
	.align		4
        /*005c*/ 	.byte	0x04, 0x1c
        /*005e*/ 	.short	(.L_23 - .L_22)


	//   ....[0]....
.L_22:
        /*0060*/ 	.word	0x000001a0


	//   ....[1]....
        /*0064*/ 	.word	0x00000250


	//----- nvinfo : EIATTR_CBANK_PARAM_SIZE
	.align		4
.L_23:
        /*0068*/ 	.byte	0x03, 0x19
        /*006a*/ 	.short	0x0018


	//----- nvinfo : EIATTR_PARAM_CBANK
	.align		4
        /*006c*/ 	.byte	0x04, 0x0a
        /*006e*/ 	.short	(.L_25 - .L_24)
	.align		4
.L_24:
        /*0070*/ 	.word	index@(.nv.constant0._Z25optimized_tiled_transposePKfPfii)
        /*0074*/ 	.short	0x0380
        /*0076*/ 	.short	0x0018


	//----- nvinfo : EIATTR_SW_WAR
	.align		4
.L_25:
        /*0078*/ 	.byte	0x04, 0x36
        /*007a*/ 	.short	(.L_27 - .L_26)
.L_26:
        /*007c*/ 	.word	0x00000008
.L_27:


//--------------------- .nv.info._Z15naive_transposePKfPfii --------------------------
	.section	.nv.info._Z15naive_transposePKfPfii,"",@"SHT_CUDA_INFO"
	.sectionflags	@""
	.align	4


	//----- nvinfo : EIATTR_CUDA_API_VERSION
	.align		4
        /*0000*/ 	.byte	0x04, 0x37
        /*0002*/ 	.short	(.L_29 - .L_28)
.L_28:
        /*0004*/ 	.word	0x00000082


	//----- nvinfo : EIATTR_KPARAM_INFO
	.align		4
.L_29:
        /*0008*/ 	.byte	0x04, 0x17
        /*000a*/ 	.short	(.L_31 - .L_30)
.L_30:
        /*000c*/ 	.word	0x00000000
        /*0010*/ 	.short	0x0003
        /*0012*/ 	.short	0x0014
        /*0014*/ 	.byte	0x00, 0xf0, 0x11, 0x00


	//----- nvinfo : EIATTR_KPARAM_INFO
	.align		4
.L_31:
        /*0018*/ 	.byte	0x04, 0x17
        /*001a*/ 	.short	(.L_33 - .L_32)
.L_32:
        /*001c*/ 	.word	0x00000000
        /*0020*/ 	.short	0x0002
        /*0022*/ 	.short	0x0010
        /*0024*/ 	.byte	0x00, 0xf0, 0x11, 0x00


	//----- nvinfo : EIATTR_KPARAM_INFO
	.align		4
.L_33:
        /*0028*/ 	.byte	0x04, 0x17
        /*002a*/ 	.short	(.L_35 - .L_34)
.L_34:
        /*002c*/ 	.word	0x00000000
        /*0030*/ 	.short	0x0001
        /*0032*/ 	.short	0x0008
        /*0034*/ 	.byte	0x00, 0xf5, 0x21, 0x00


	//----- nvinfo : EIATTR_KPARAM_INFO
	.align		4
.L_35:
        /*0038*/ 	.byte	0x04, 0x17
        /*003a*/ 	.short	(.L_37 - .L_36)
.L_36:
        /*003c*/ 	.word	0x00000000
        /*0040*/ 	.short	0x0000
        /*0042*/ 	.short	0x0000
        /*0044*/ 	.byte	0x00, 0xf5, 0x21, 0x00


	//----- nvinfo : EIATTR_SPARSE_MMA_MASK
	.align		4
.L_37:
        /*0048*/ 	.byte	0x03, 0x50
        /*004a*/ 	.short	0x0000


	//----- nvinfo : EIATTR_MAXREG_COUNT
	.align		4
        /*004c*/ 	.byte	0x03, 0x1b
        /*004e*/ 	.short	0x00ff


	//----- nvinfo : EIATTR_MERCURY_ISA_VERSION
	.align		4
        /*0050*/ 	.byte	0x03, 0x5f
        /*0052*/ 	.short	0x0101


	//----- nvinfo : EIATTR_VRC_CTA_INIT_COUNT
	.align		4
        /*0054*/ 	.byte	0x02, 0x4a
	.zero		1
	.zero		1


	//----- nvinfo : EIATTR_EXIT_INSTR_OFFSETS
	.align		4
        /*0058*/ 	.byte	0x04, 0x1c
        /*005a*/ 	.short	(.L_39 - .L_38)


	//   ....[0]....
.L_38:
        /*005c*/ 	.word	0x000000c0


	//   ....[1]....
        /*0060*/ 	.word	0x00000160


	//----- nvinfo : EIATTR_CBANK_PARAM_SIZE
	.align		4
.L_39:
        /*0064*/ 	.byte	0x03, 0x19
        /*0066*/ 	.short	0x0018


	//----- nvinfo : EIATTR_PARAM_CBANK
	.align		4
        /*0068*/ 	.byte	0x04, 0x0a
        /*006a*/ 	.short	(.L_41 - .L_40)
	.align		4
.L_40:
        /*006c*/ 	.word	index@(.nv.constant0._Z15naive_transposePKfPfii)
        /*0070*/ 	.short	0x0380
        /*0072*/ 	.short	0x0018


	//----- nvinfo : EIATTR_SW_WAR
	.align		4
.L_41:
        /*0074*/ 	.byte	0x04, 0x36
        /*0076*/ 	.short	(.L_43 - .L_42)
.L_42:
        /*0078*/ 	.word	0x00000008
.L_43:


//--------------------- .nv.callgraph             --------------------------
	.section	.nv.callgraph,"",@"SHT_CUDA_CALLGRAPH"
	.align	4
	.sectionentsize	8
	.align		4
        /*0000*/ 	.word	0x00000000
	.align		4
        /*0004*/ 	.word	0xffffffff
	.align		4
        /*0008*/ 	.word	0x00000000
	.align		4
        /*000c*/ 	.word	0xfffffffe
	.align		4
        /*0010*/ 	.word	0x00000000
	.align		4
        /*0014*/ 	.word	0xfffffffd
	.align		4
        /*0018*/ 	.word	0x00000000
	.align		4
        /*001c*/ 	.word	0xfffffffc


//--------------------- .text._Z25optimized_tiled_transposePKfPfii --------------------------
	.section	.text._Z25optimized_tiled_transposePKfPfii,"ax",@progbits
	.align	128
        .global         _Z25optimized_tiled_transposePKfPfii
        .type           _Z25optimized_tiled_transposePKfPfii,@function
        .size           _Z25optimized_tiled_transposePKfPfii,(.L_x_2 - _Z25optimized_tiled_transposePKfPfii)
        .other          _Z25optimized_tiled_transposePKfPfii,@"STO_CUDA_ENTRY STV_DEFAULT"
_Z25optimized_tiled_transposePKfPfii:
.text._Z25optimized_tiled_transposePKfPfii:
[----:B------:R-:W-:Y:S01]  /*0000*/  LDC R1, c[0x0][0x37c] ;  /* 0x0000df00ff017b82 */ /* 0x000fe20000000800 */
[----:B------:R-:W0:Y:S01]  /*0010*/  S2R R7, SR_CTAID.X ;  /* 0x0000000000077919 */ /* 0x000e220000002500 */
[----:B------:R-:W1:Y:S01]  /*0020*/  LDCU.64 UR6, c[0x0][0x390] ;  /* 0x00007200ff0677ac */ /* 0x000e620008000a00 */
[----:B------:R-:W0:Y:S01]  /*0030*/  S2R R6, SR_TID.X ;  /* 0x0000000000067919 */ /* 0x000e220000002100 */
[----:B------:R-:W2:Y:S01]  /*0040*/  LDCU.64 UR4, c[0x0][0x358] ;  /* 0x00006b00ff0477ac */ /* 0x000ea20008000a00 */
[----:B------:R-:W3:Y:S01]  /*0050*/  S2R R8, SR_TID.Y ;  /* 0x0000000000087919 */ /* 0x000ee20000002200 */
[----:B------:R-:W3:Y:S01]  /*0060*/  S2R R9, SR_CTAID.Y ;  /* 0x0000000000097919 */ /* 0x000ee20000002600 */
[----:B0-----:R-:W-:-:S05]  /*0070*/  IMAD R0, R7, 0x20, R6 ;  /* 0x0000002007007824 */ /* 0x001fca00078e0206 */
[----:B-1----:R-:W-:Y:S01]  /*0080*/  ISETP.GE.AND P0, PT, R0, UR7, PT ;  /* 0x0000000700007c0c */ /* 0x002fe2000bf06270 */
[----:B---3--:R-:W-:-:S05]  /*0090*/  IMAD R5, R9, 0x20, R8 ;  /* 0x0000002009057824 */ /* 0x008fca00078e0208 */
[----:B------:R-:W-:-:S13]  /*00a0*/  ISETP.GE.OR P0, PT, R5, UR6, P0 ;  /* 0x0000000605007c0c */ /* 0x000fda0008706670 */
[----:B------:R-:W0:Y:S01]  /*00b0*/  @!P0 LDC.64 R2, c[0x0][0x380] ;  /* 0x0000e000ff028b82 */ /* 0x000e220000000a00 */
[----:B------:R-:W-:-:S04]  /*00c0*/  @!P0 IMAD R5, R5, UR7, R0 ;  /* 0x0000000705058c24 */ /* 0x000fc8000f8e0200 */
[----:B0-----:R-:W-:-:S06]  /*00d0*/  @!P0 IMAD.WIDE R2, R5, 0x4, R2 ;  /* 0x0000000405028825 */ /* 0x001fcc00078e0202 */
[----:B--2---:R-:W2:Y:S01]  /*00e0*/  @!P0 LDG.E.CONSTANT R2, desc[UR4][R2.64] ;  /* 0x0000000402028981 */ /* 0x004ea2000c1e9900 */
[----:B------:R-:W-:Y:S01]  /*00f0*/  @!P0 MOV R0, 0x400 ;  /* 0x0000040000008802 */ /* 0x000fe20000000f00 */
[----:B------:R-:W-:Y:S01]  /*0100*/  IMAD R7, R7, 0x20, R8 ;  /* 0x0000002007077824 */ /* 0x000fe200078e0208 */
[----:B------:R-:W-:Y:S01]  /*0110*/  LEA R4, R9, R6, 0x5 ;  /* 0x0000000609047211 */ /* 0x000fe200078e28ff */
[----:B------:R-:W0:Y:S03]  /*0120*/  @!P0 S2R R5, SR_CgaCtaId ;  /* 0x0000000000058919 */ /* 0x000e260000008800 */
[----:B------:R-:W-:-:S04]  /*0130*/  ISETP.GE.AND P1, PT, R4, UR6, PT ;  /* 0x0000000604007c0c */ /* 0x000fc8000bf26270 */
[----:B------:R-:W-:Y:S02]  /*0140*/  ISETP.GE.OR P1, PT, R7, UR7, P1 ;  /* 0x0000000707007c0c */ /* 0x000fe40008f26670 */
[----:B0-----:R-:W-:-:S05]  /*0150*/  @!P0 LEA R0, R5, R0, 0x18 ;  /* 0x0000000005008211 */ /* 0x001fca00078ec0ff */
[----:B------:R-:W-:-:S05]  /*0160*/  @!P0 IMAD R0, R8, 0x84, R0 ;  /* 0x0000008408008824 */ /* 0x000fca00078e0200 */
[----:B------:R-:W-:-:S05]  /*0170*/  @!P0 LEA R5, R6, R0, 0x2 ;  /* 0x0000000006058211 */ /* 0x000fca00078e10ff */
[----:B--2---:R0:W-:Y:S01]  /*0180*/  @!P0 STS [R5], R2 ;  /* 0x0000000205008388 */ /* 0x0041e20000000800 */
[----:B------:R-:W-:Y:S06]  /*0190*/  BAR.SYNC.DEFER_BLOCKING 0x0 ;  /* 0x0000000000007b1d */ /* 0x000fec0000010000 */
[----:B------:R-:W-:Y:S05]  /*01a0*/  @P1 EXIT ;  /* 0x000000000000194d */ /* 0x000fea0003800000 */
[----:B------:R-:W1:Y:S01]  /*01b0*/  S2R R3, SR_CgaCtaId ;  /* 0x0000000000037919 */ /* 0x000e620000008800 */
[----:B------:R-:W-:Y:S01]  /*01c0*/  MOV R0, 0x400 ;  /* 0x0000040000007802 */ /* 0x000fe20000000f00 */
[----:B------:R-:W-:-:S03]  /*01d0*/  IMAD R7, R7, UR6, R4 ;  /* 0x0000000607077c24 */ /* 0x000fc6000f8e0204 */
[----:B-1----:R-:W-:-:S05]  /*01e0*/  LEA R3, R3, R0, 0x18 ;  /* 0x0000000003037211 */ /* 0x002fca00078ec0ff */
[----:B------:R-:W-:Y:S02]  /*01f0*/  IMAD R0, R6, 0x84, R3 ;  /* 0x0000008406007824 */ /* 0x000fe400078e0203 */
[----:B0-----:R-:W0:Y:S02]  /*0200*/  LDC.64 R2, c[0x0][0x388] ;  /* 0x0000e200ff027b82 */ /* 0x001e240000000a00 */
[----:B------:R-:W-:-:S05]  /*0210*/  IMAD R0, R8, 0x4, R0 ;  /* 0x0000000408007824 */ /* 0x000fca00078e0200 */
[----:B------:R-:W1:Y:S01]  /*0220*/  LDS R5, [R0] ;  /* 0x0000000000057984 */ /* 0x000e620000000800 */
[----:B0-----:R-:W-:-:S05]  /*0230*/  IMAD.WIDE R2, R7, 0x4, R2 ;  /* 0x0000000407027825 */ /* 0x001fca00078e0202 */
[----:B-1----:R-:W-:Y:S01]  /*0240*/  STG.E desc[UR4][R2.64], R5 ;  /* 0x0000000502007986 */ /* 0x002fe2000c101904 */
[----:B------:R-:W-:Y:S05]  /*0250*/  EXIT ;  /* 0x000000000000794d */ /* 0x000fea0003800000 */
.L_x_0:
[----:B------:R-:W-:-:S00]  /*0260*/  BRA `(.L_x_0) ;  /* 0xfffffffc00fc7947 */ /* 0x000fc0000383ffff */
[----:B------:R-:W-:-:S00]  /*0270*/  NOP ;  /* 0x0000000000007918 */ /* 0x000fc00000000000 */
        /* <DEDUP_REMOVED lines=8> */
.L_x_2:


//--------------------- .text._Z15naive_transposePKfPfii --------------------------
	.section	.text._Z15naive_transposePKfPfii,"ax",@progbits
	.align	128
        .global         _Z15naive_transposePKfPfii
        .type           _Z15naive_transposePKfPfii,@function
        .size           _Z15naive_transposePKfPfii,(.L_x_3 - _Z15naive_transposePKfPfii)
        .other          _Z15naive_transposePKfPfii,@"STO_CUDA_ENTRY STV_DEFAULT"
_Z15naive_transposePKfPfii:
.text._Z15naive_transposePKfPfii:
[----:B------:R-:W-:Y:S01]  /*0000*/  LDC R1, c[0x0][0x37c] ;  /* 0x0000df00ff017b82 */ /* 0x000fe20000000800 */
[----:B------:R-:W0:Y:S01]  /*0010*/  S2R R7, SR_TID.X ;  /* 0x0000000000077919 */ /* 0x000e220000002100 */
[----:B------:R-:W1:Y:S01]  /*0020*/  LDCU UR4, c[0x0][0x364] ;  /* 0x00006c80ff0477ac */ /* 0x000e620008000800 */
[----:B------:R-:W0:Y:S01]  /*0030*/  S2R R2, SR_CTAID.X ;  /* 0x0000000000027919 */ /* 0x000e220000002500 */
[----:B------:R-:W0:Y:S01]  /*0040*/  LDCU UR5, c[0x0][0x360] ;  /* 0x00006c00ff0577ac */ /* 0x000e220008000800 */
[----:B------:R-:W1:Y:S01]  /*0050*/  S2R R0, SR_TID.Y ;  /* 0x0000000000007919 */ /* 0x000e620000002200 */
[----:B------:R-:W2:Y:S01]  /*0060*/  LDCU.64 UR6, c[0x0][0x390] ;  /* 0x00007200ff0677ac */ /* 0x000ea20008000a00 */
[----:B------:R-:W1:Y:S01]  /*0070*/  S2R R3, SR_CTAID.Y ;  /* 0x0000000000037919 */ /* 0x000e620000002600 */
[----:B0-----:R-:W-:-:S05]  /*0080*/  IMAD R7, R2, UR5, R7 ;  /* 0x0000000502077c24 */ /* 0x001fca000f8e0207 */
[----:B--2---:R-:W-:Y:S01]  /*0090*/  ISETP.GE.AND P0, PT, R7, UR7, PT ;  /* 0x0000000707007c0c */ /* 0x004fe2000bf06270 */
[----:B-1----:R-:W-:-:S05]  /*00a0*/  IMAD R0, R3, UR4, R0 ;  /* 0x0000000403007c24 */ /* 0x002fca000f8e0200 */
[----:B------:R-:W-:-:S13]  /*00b0*/  ISETP.GE.OR P0, PT, R0, UR6, P0 ;  /* 0x0000000600007c0c */ /* 0x000fda0008706670 */
[----:B------:R-:W-:Y:S05]  /*00c0*/  @P0 EXIT ;  /* 0x000000000000094d */ /* 0x000fea0003800000 */
[----:B------:R-:W0:Y:S01]  /*00d0*/  LDC.64 R2, c[0x0][0x380] ;  /* 0x0000e000ff027b82 */ /* 0x000e220000000a00 */
[----:B------:R-:W1:Y:S01]  /*00e0*/  LDCU.64 UR4, c[0x0][0x358] ;  /* 0x00006b00ff0477ac */ /* 0x000e620008000a00 */
[----:B------:R-:W-:-:S04]  /*00f0*/  IMAD R5, R0, UR7, R7 ;  /* 0x0000000700057c24 */ /* 0x000fc8000f8e0207 */
[----:B0-----:R-:W-:Y:S02]  /*0100*/  IMAD.WIDE R2, R5, 0x4, R2 ;  /* 0x0000000405027825 */ /* 0x001fe400078e0202 */
[----:B------:R-:W0:Y:S04]  /*0110*/  LDC.64 R4, c[0x0][0x388] ;  /* 0x0000e200ff047b82 */ /* 0x000e280000000a00 */
[----:B-1----:R-:W2:Y:S01]  /*0120*/  LDG.E.CONSTANT R3, desc[UR4][R2.64] ;  /* 0x0000000402037981 */ /* 0x002ea2000c1e9900 */
[----:B------:R-:W-:-:S04]  /*0130*/  IMAD R7, R7, UR6, R0 ;  /* 0x0000000607077c24 */ /* 0x000fc8000f8e0200 */
[----:B0-----:R-:W-:-:S05]  /*0140*/  IMAD.WIDE R4, R7, 0x4, R4 ;  /* 0x0000000407047825 */ /* 0x001fca00078e0204 */
[----:B--2---:R-:W-:Y:S01]  /*0150*/  STG.E desc[UR4][R4.64], R3 ;  /* 0x0000000304007986 */ /* 0x004fe2000c101904 */
[----:B------:R-:W-:Y:S05]  /*0160*/  EXIT ;  /* 0x000000000000794d */ /* 0x000fea0003800000 */
.L_x_1:
        /* <DEDUP_REMOVED lines=9> */
.L_x_3:


//--------------------- .nv.shared._Z25optimized_tiled_transposePKfPfii --------------------------
	.section	.nv.shared._Z25optimized_tiled_transposePKfPfii,"aw",@nobits
	.sectionflags	@""
	.align	4
.nv.shared._Z25optimized_tiled_transposePKfPfii:
	.zero		5248


//--------------------- .nv.shared.reserved.0     --------------------------
	.section	.nv.shared.reserved.0,"aw",@nobits
	.weak		__nv_reservedSMEM_offset_0_alias
	.size		__nv_reservedSMEM_offset_0_alias, 0, 64
	.other		__nv_reservedSMEM_offset_0_alias,@"STO_CUDA_RESERVED_SHARED STV_DEFAULT"
__nv_reservedSMEM_offset_0_alias:
	.zero		0
	.zero		64


//--------------------- .nv.constant0._Z25optimized_tiled_transposePKfPfii --------------------------
	.section	.nv.constant0._Z25optimized_tiled_transposePKfPfii,"a",@progbits
	.sectionflags	@""
	.align	4
.nv.constant0._Z25optimized_tiled_transposePKfPfii:
	.zero		920


//--------------------- .nv.constant0._Z15naive_transposePKfPfii --------------------------
	.section	.nv.constant0._Z15naive_transposePKfPfii,"a",@progbits
	.sectionflags	@""
	.align	4
.nv.constant0._Z15naive_transposePKfPfii:
	.zero		920


//--------------------- SYMBOLS --------------------------

	.type		.nv.reservedSmem.offset0,@object
	.size		.nv.reservedSmem.offset0,0x4
	.type		.nv.reservedSmem.cap,@object
	.size		.nv.reservedSmem.cap,0x4
